//
// Generated by NVIDIA NVVM Compiler
//
// Compiler Build ID: CL-36424714
// Cuda compilation tools, release 13.0, V13.0.88
// Based on NVVM 20.0.0
//

.version 9.0
.target sm_100
.address_size 64

	// .globl	_Z13getHWPrefetchiPci

.visible .entry _Z13getHWPrefetchiPci(
	.param .u32 _Z13getHWPrefetchiPci_param_0,
	.param .u64 .ptr .align 1 _Z13getHWPrefetchiPci_param_1,
	.param .u32 _Z13getHWPrefetchiPci_param_2
)
{
	.reg .pred 	%p<14>;
	.reg .b16 	%rs<13>;
	.reg .b32 	%r<6>;
	.reg .b64 	%rd<39>;

	ld.param.u64 	%rd8, [_Z13getHWPrefetchiPci_param_1];
	mov.u32 	%r1, %ctaid.x;
	mov.u32 	%r2, %ntid.x;
	mul.lo.s32 	%r3, %r1, %r2;
	mov.u32 	%r4, %tid.x;
	neg.s32 	%r5, %r4;
	setp.ne.s32 	%p1, %r3, %r5;
	@%p1 bra 	$L__BB0_13;
	cvta.to.global.u64 	%rd1, %rd8;
	ld.global.u8 	%rs1, [%rd1];
	add.s16 	%rs2, %rs1, 97;
	st.global.u8 	[%rd1], %rs2;
	// begin inline asm
	mov.u64 	%rd9, %clock64;
	// end inline asm
$L__BB0_2:
	// begin inline asm
	mov.u64 	%rd10, %clock64;
	// end inline asm
	setp.gt.s64 	%p2, %rd10, %rd9;
	sub.s64 	%rd11, %rd10, %rd9;
	add.s64 	%rd12, %rd11, 4294967295;
	selp.b64 	%rd13, %rd11, %rd12, %p2;
	setp.lt.s64 	%p3, %rd13, 1000;
	@%p3 bra 	$L__BB0_2;
	ld.global.u8 	%rs3, [%rd1+65536];
	add.s16 	%rs4, %rs3, 98;
	st.global.u8 	[%rd1+65536], %rs4;
	// begin inline asm
	mov.u64 	%rd14, %clock64;
	// end inline asm
$L__BB0_4:
	// begin inline asm
	mov.u64 	%rd15, %clock64;
	// end inline asm
	setp.gt.s64 	%p4, %rd15, %rd14;
	sub.s64 	%rd16, %rd15, %rd14;
	add.s64 	%rd17, %rd16, 4294967295;
	selp.b64 	%rd18, %rd16, %rd17, %p4;
	setp.lt.s64 	%p5, %rd18, 1000;
	@%p5 bra 	$L__BB0_4;
	ld.global.u8 	%rs5, [%rd1+131072];
	add.s16 	%rs6, %rs5, 99;
	st.global.u8 	[%rd1+131072], %rs6;
	// begin inline asm
	mov.u64 	%rd19, %clock64;
	// end inline asm
$L__BB0_6:
	// begin inline asm
	mov.u64 	%rd20, %clock64;
	// end inline asm
	setp.gt.s64 	%p6, %rd20, %rd19;
	sub.s64 	%rd21, %rd20, %rd19;
	add.s64 	%rd22, %rd21, 4294967295;
	selp.b64 	%rd23, %rd21, %rd22, %p6;
	setp.lt.s64 	%p7, %rd23, 1000;
	@%p7 bra 	$L__BB0_6;
	ld.global.u8 	%rs7, [%rd1+262144];
	add.s16 	%rs8, %rs7, 100;
	st.global.u8 	[%rd1+262144], %rs8;
	// begin inline asm
	mov.u64 	%rd24, %clock64;
	// end inline asm
$L__BB0_8:
	// begin inline asm
	mov.u64 	%rd25, %clock64;
	// end inline asm
	setp.gt.s64 	%p8, %rd25, %rd24;
	sub.s64 	%rd26, %rd25, %rd24;
	add.s64 	%rd27, %rd26, 4294967295;
	selp.b64 	%rd28, %rd26, %rd27, %p8;
	setp.lt.s64 	%p9, %rd28, 1000;
	@%p9 bra 	$L__BB0_8;
	ld.global.u8 	%rs9, [%rd1+524288];
	add.s16 	%rs10, %rs9, 101;
	st.global.u8 	[%rd1+524288], %rs10;
	// begin inline asm
	mov.u64 	%rd29, %clock64;
	// end inline asm
$L__BB0_10:
	// begin inline asm
	mov.u64 	%rd30, %clock64;
	// end inline asm
	setp.gt.s64 	%p10, %rd30, %rd29;
	sub.s64 	%rd31, %rd30, %rd29;
	add.s64 	%rd32, %rd31, 4294967295;
	selp.b64 	%rd33, %rd31, %rd32, %p10;
	setp.lt.s64 	%p11, %rd33, 1000;
	@%p11 bra 	$L__BB0_10;
	ld.global.u8 	%rs11, [%rd1+1048576];
	add.s16 	%rs12, %rs11, 102;
	st.global.u8 	[%rd1+1048576], %rs12;
	// begin inline asm
	mov.u64 	%rd34, %clock64;
	// end inline asm
$L__BB0_12:
	// begin inline asm
	mov.u64 	%rd35, %clock64;
	// end inline asm
	setp.gt.s64 	%p12, %rd35, %rd34;
	sub.s64 	%rd36, %rd35, %rd34;
	add.s64 	%rd37, %rd36, 4294967295;
	selp.b64 	%rd38, %rd36, %rd37, %p12;
	setp.lt.s64 	%p13, %rd38, 1000;
	@%p13 bra 	$L__BB0_12;
$L__BB0_13:
	ret;

}


// ===== COMPILED SASS (sm_100) =====

	.target	sm_100

	.elftype	@"ET_EXEC"


//--------------------- .note.nv.tkinfo           --------------------------
	.section	.note.nv.tkinfo,"",@"SHT_NOTE"
	.sectionflags	@"SHF_NOTE_NV_TKINFO"
	.tkinfo
        /*0018*/ 	.word	0x00000002
        /*0030*/ 	.string	""
        /*0030*/ 	.string	"ptxas"
        /*0030*/ 	.string	"Cuda compilation tools, release 13.0, V13.0.88"
        /*0030*/ 	.string	"Build cuda_13.0.r13.0/compiler.36424714_0"
        /*0030*/ 	.string	"-arch sm_100 -m 64 "



//--------------------- .note.nv.cuinfo           --------------------------
	.section	.note.nv.cuinfo,"",@"SHT_NOTE"
	.sectionflags	@"SHF_NOTE_NV_CUINFO"
        /*0018*/ 	.short	0x0002
        /*001a*/ 	.short	0x0064
        /*001c*/ 	.short	0x0082
	.zero		2


//--------------------- .nv.info                  --------------------------
	.section	.nv.info,"",@"SHT_CUDA_INFO"
	.align	4


	//----- nvinfo : EIATTR_REGCOUNT
	.align		4
        /*0000*/ 	.byte	0x04, 0x2f
        /*0002*/ 	.short	(.L_1 - .L_0)
	.align		4
.L_0:
        /*0004*/ 	.word	index@(_Z13getHWPrefetchiPci)
        /*0008*/ 	.word	0x0000000c


	//----- nvinfo : EIATTR_FRAME_SIZE
	.align		4
.L_1:
        /*000c*/ 	.byte	0x04, 0x11
        /*000e*/ 	.short	(.L_3 - .L_2)
	.align		4
.L_2:
        /*0010*/ 	.word	index@(_Z13getHWPrefetchiPci)
        /*0014*/ 	.word	0x00000000


	//----- nvinfo : EIATTR_MIN_STACK_SIZE
	.align		4
.L_3:
        /*0018*/ 	.byte	0x04, 0x12
        /*001a*/ 	.short	(.L_5 - .L_4)
	.align		4
.L_4:
        /*001c*/ 	.word	index@(_Z13getHWPrefetchiPci)
        /*0020*/ 	.word	0x00000000
.L_5:


//--------------------- .nv.compat                --------------------------
	.section	.nv.compat,"",@"SHT_CUDA_COMPAT_INFO"
	.align	4
        /*0000*/ 	.byte	0x02, 0x09, 0x00, 0x00, 0x02, 0x02, 0x01, 0x00, 0x02, 0x05, 0x05, 0x00, 0x03, 0x07, 0x01, 0x01
        /*0010*/ 	.byte	0x02, 0x03, 0x00, 0x00, 0x02, 0x06, 0x01, 0x00, 0x04, 0x0b, 0x08, 0x00, 0x09, 0x00, 0x00, 0x00
        /*0020*/ 	.byte	0x00, 0x00, 0x00, 0x00


//--------------------- .nv.info._Z13getHWPrefetchiPci --------------------------
	.section	.nv.info._Z13getHWPrefetchiPci,"",@"SHT_CUDA_INFO"
	.sectionflags	@""
	.align	4


	//----- nvinfo : EIATTR_CUDA_API_VERSION
	.align		4
        /*0000*/ 	.byte	0x04, 0x37
        /*0002*/ 	.short	(.L_7 - .L_6)
.L_6:
        /*0004*/ 	.word	0x00000082


	//----- nvinfo : EIATTR_KPARAM_INFO
	.align		4
.L_7:
        /*0008*/ 	.byte	0x04, 0x17
        /*000a*/ 	.short	(.L_9 - .L_8)
.L_8:
        /*000c*/ 	.word	0x00000000
        /*0010*/ 	.short	0x0002
        /*0012*/ 	.short	0x0010
        /*0014*/ 	.byte	0x00, 0xf0, 0x11, 0x00


	//----- nvinfo : EIATTR_KPARAM_INFO
	.align		4
.L_9:
        /*0018*/ 	.byte	0x04, 0x17
        /*001a*/ 	.short	(.L_11 - .L_10)
.L_10:
        /*001c*/ 	.word	0x00000000
        /*0020*/ 	.short	0x0001
        /*0022*/ 	.short	0x0008
        /*0024*/ 	.byte	0x00, 0xf5, 0x21, 0x00


	//----- nvinfo : EIATTR_KPARAM_INFO
	.align		4
.L_11:
        /*0028*/ 	.byte	0x04, 0x17
        /*002a*/ 	.short	(.L_13 - .L_12)
.L_12:
        /*002c*/ 	.word	0x00000000
        /*0030*/ 	.short	0x0000
        /*0032*/ 	.short	0x0000
        /*0034*/ 	.byte	0x00, 0xf0, 0x11, 0x00


	//----- nvinfo : EIATTR_SPARSE_MMA_MASK
	.align		4
.L_13:
        /*0038*/ 	.byte	0x03, 0x50
        /*003a*/ 	.short	0x0000


	//----- nvinfo : EIATTR_MAXREG_COUNT
	.align		4
        /*003c*/ 	.byte	0x03, 0x1b
        /*003e*/ 	.short	0x00ff


	//----- nvinfo : EIATTR_MERCURY_ISA_VERSION
	.align		4
        /*0040*/ 	.byte	0x03, 0x5f
        /*0042*/ 	.short	0x0101


	//----- nvinfo : EIATTR_VRC_CTA_INIT_COUNT
	.align		4
        /*0044*/ 	.byte	0x02, 0x4a
	.zero		1
	.zero		1


	//----- nvinfo : EIATTR_EXIT_INSTR_OFFSETS
	.align		4
        /*0048*/ 	.byte	0x04, 0x1c
        /*004a*/ 	.short	(.L_15 - .L_14)


	//   ....[0]....
.L_14:
        /*004c*/ 	.word	0x00000070


	//   ....[1]....
        /*0050*/ 	.word	0x000006a0


	//----- nvinfo : EIATTR_CBANK_PARAM_SIZE
	.align		4
.L_15:
        /*0054*/ 	.byte	0x03, 0x19
        /*0056*/ 	.short	0x0014


	//----- nvinfo : EIATTR_PARAM_CBANK
	.align		4
        /*0058*/ 	.byte	0x04, 0x0a
        /*005a*/ 	.short	(.L_17 - .L_16)
	.align		4
.L_16:
        /*005c*/ 	.word	index@(.nv.constant0._Z13getHWPrefetchiPci)
        /*0060*/ 	.short	0x0380
        /*0062*/ 	.short	0x0014


	//----- nvinfo : EIATTR_SW_WAR
	.align		4
.L_17:
        /*0064*/ 	.byte	0x04, 0x36
        /*0066*/ 	.short	(.L_19 - .L_18)
.L_18:
        /*0068*/ 	.word	0x00000008
.L_19:


//--------------------- .nv.callgraph             --------------------------
	.section	.nv.callgraph,"",@"SHT_CUDA_CALLGRAPH"
	.align	4
	.sectionentsize	8
	.align		4
        /*0000*/ 	.word	0x00000000
	.align		4
        /*0004*/ 	.word	0xffffffff
	.align		4
        /*0008*/ 	.word	0x00000000
	.align		4
        /*000c*/ 	.word	0xfffffffe
	.align		4
        /*0010*/ 	.word	0x00000000
	.align		4
        /*0014*/ 	.word	0xfffffffd
	.align		4
        /*0018*/ 	.word	0x00000000
	.align		4
        /*001c*/ 	.word	0xfffffffc


//--------------------- .text._Z13getHWPrefetchiPci --------------------------
	.section	.text._Z13getHWPrefetchiPci,"ax",@progbits
	.align	128
        .global         _Z13getHWPrefetchiPci
        .type           _Z13getHWPrefetchiPci,@function
        .size           _Z13getHWPrefetchiPci,(.L_x_7 - _Z13getHWPrefetchiPci)
        .other          _Z13getHWPrefetchiPci,@"STO_CUDA_ENTRY STV_DEFAULT"
_Z13getHWPrefetchiPci:
.text._Z13getHWPrefetchiPci:
[----:B------:R-:W-:Y:S01]  /*0000*/  LDC R1, c[0x0][0x37c] ;  /* 0x0000df00ff017b82 */ /* 0x000fe20000000800 */
[----:B------:R-:W0:Y:S07]  /*0010*/  S2R R0, SR_TID.X ;  /* 0x0000000000007919 */ /* 0x000e2e0000002100 */
[----:B------:R-:W1:Y:S01]  /*0020*/  S2UR UR4, SR_CTAID.X ;  /* 0x00000000000479c3 */ /* 0x000e620000002500 */
[----:B------:R-:W1:Y:S02]  /*0030*/  LDCU UR5, c[0x0][0x360] ;  /* 0x00006c00ff0577ac */ /* 0x000e640008000800 */
[----:B-1----:R-:W-:Y:S01]  /*0040*/  UIMAD UR4, UR4, UR5, URZ ;  /* 0x00000005040472a4 */ /* 0x002fe2000f8e02ff */
[----:B0-----:R-:W-:-:S05]  /*0050*/  IMAD.MOV R0, RZ, RZ, -R0 ;  /* 0x000000ffff007224 */ /* 0x001fca00078e0a00 */
[----:B------:R-:W-:-:S13]  /*0060*/  ISETP.NE.AND P0, PT, R0, UR4, PT ;  /* 0x0000000400007c0c */ /* 0x000fda000bf05270 */
[----:B------:R-:W-:Y:S05]  /*0070*/  @P0 EXIT ;  /* 0x000000000000094d */ /* 0x000fea0003800000 */
[----:B------:R-:W0:Y:S01]  /*0080*/  LDC.64 R2, c[0x0][0x388] ;  /* 0x0000e200ff027b82 */ /* 0x000e220000000a00 */
[----:B------:R-:W0:Y:S02]  /*0090*/  LDCU.64 UR4, c[0x0][0x358] ;  /* 0x00006b00ff0477ac */ /* 0x000e240008000a00 */
[----:B0-----:R-:W2:Y:S02]  /*00a0*/  LDG.E.U8 R0, desc[UR4][R2.64] ;  /* 0x0000000402007981 */ /* 0x001ea4000c1e1100 */
[----:B--2---:R-:W-:-:S05]  /*00b0*/  VIADD R5, R0, 0x61 ;  /* 0x0000006100057836 */ /* 0x004fca0000000000 */
[----:B------:R0:W-:Y:S02]  /*00c0*/  STG.E.U8 desc[UR4][R2.64], R5 ;  /* 0x0000000502007986 */ /* 0x0001e4000c101104 */
[----:B0-----:R-:W-:-:S07]  /*00d0*/  CS2R R4, SR_CLOCKLO ;  /* 0x0000000000047805 */ /* 0x001fce0000015000 */
.L_x_0:
[----:B------:R-:W-:-:S06]  /*00e0*/  CS2R R6, SR_CLOCKLO ;  /* 0x0000000000067805 */ /* 0x000fcc0000015000 */
[----:B------:R-:W-:Y:S02]  /*00f0*/  ISETP.GT.U32.AND P0, PT, R6, R4, PT ;  /* 0x000000040600720c */ /* 0x000fe40003f04070 */
[----:B------:R-:W-:Y:S02]  /*0100*/  IADD3 R9, P1, PT, -R4, R6, RZ ;  /* 0x0000000604097210 */ /* 0x000fe40007f3e1ff */
[----:B------:R-:W-:Y:S02]  /*0110*/  ISETP.GT.AND.EX P0, PT, R7, R5, PT, P0 ;  /* 0x000000050700720c */ /* 0x000fe40003f04300 */
[----:B------:R-:W-:Y:S01]  /*0120*/  IADD3 R0, P2, PT, R9, -0x1, RZ ;  /* 0xffffffff09007810 */ /* 0x000fe20007f5e0ff */
[----:B------:R-:W-:-:S03]  /*0130*/  IMAD.X R7, R7, 0x1, ~R5, P1 ;  /* 0x0000000107077824 */ /* 0x000fc600008e0e05 */
[----:B------:R-:W-:Y:S01]  /*0140*/  SEL R0, R9, R0, P0 ;  /* 0x0000000009007207 */ /* 0x000fe20000000000 */
[----:B------:R-:W-:-:S03]  /*0150*/  IMAD.X R6, RZ, RZ, R7, P2 ;  /* 0x000000ffff067224 */ /* 0x000fc600010e0607 */
[----:B------:R-:W-:Y:S02]  /*0160*/  ISETP.GE.U32.AND P1, PT, R0, 0x3e8, PT ;  /* 0x000003e80000780c */ /* 0x000fe40003f26070 */
[----:B------:R-:W-:-:S04]  /*0170*/  SEL R0, R7, R6, P0 ;  /* 0x0000000607007207 */ /* 0x000fc80000000000 */
[----:B------:R-:W-:-:S13]  /*0180*/  ISETP.GE.AND.EX P0, PT, R0, RZ, PT, P1 ;  /* 0x000000ff0000720c */ /* 0x000fda0003f06310 */
[----:B------:R-:W-:Y:S05]  /*0190*/  @!P0 BRA `(.L_x_0) ;  /* 0xfffffffc00d08947 */ /* 0x000fea000383ffff */
[----:B------:R-:W2:Y:S02]  /*01a0*/  LDG.E.U8 R0, desc[UR4][R2.64+0x10000] ;  /* 0x0100000402007981 */ /* 0x000ea4000c1e1100 */
[----:B--2---:R-:W-:-:S05]  /*01b0*/  VIADD R5, R0, 0x62 ;  /* 0x0000006200057836 */ /* 0x004fca0000000000 */
[----:B------:R0:W-:Y:S02]  /*01c0*/  STG.E.U8 desc[UR4][R2.64+0x10000], R5 ;  /* 0x0100000502007986 */ /* 0x0001e4000c101104 */
[----:B0-----:R-:W-:-:S07]  /*01d0*/  CS2R R4, SR_CLOCKLO ;  /* 0x0000000000047805 */ /* 0x001fce0000015000 */
.L_x_1:
        /* <DEDUP_REMOVED lines=16> */
.L_x_2:
        /* <DEDUP_REMOVED lines=16> */
.L_x_3:
        /* <DEDUP_REMOVED lines=16> */
.L_x_4:
        /* <DEDUP_REMOVED lines=16> */
.L_x_5:
        /* <DEDUP_REMOVED lines=12> */
[----:B------:R-:W-:Y:S05]  /*06a0*/  EXIT ;  /* 0x000000000000794d */ /* 0x000fea0003800000 */
.L_x_6:
[----:B------:R-:W-:-:S00]  /*06b0*/  BRA `(.L_x_6) ;  /* 0xfffffffc00fc7947 */ /* 0x000fc0000383ffff */
[----:B------:R-:W-:-:S00]  /*06c0*/  NOP ;  /* 0x0000000000007918 */ /* 0x000fc00000000000 */
        /* <DEDUP_REMOVED lines=11> */
.L_x_7:


//--------------------- .nv.shared.reserved.0     --------------------------
	.section	.nv.shared.reserved.0,"aw",@nobits
	.weak		__nv_reservedSMEM_offset_0_alias
	.size		__nv_reservedSMEM_offset_0_alias, 0, 64
	.other		__nv_reservedSMEM_offset_0_alias,@"STO_CUDA_RESERVED_SHARED STV_DEFAULT"
__nv_reservedSMEM_offset_0_alias:
	.zero		0
	.zero		64


//--------------------- .nv.constant0._Z13getHWPrefetchiPci --------------------------
	.section	.nv.constant0._Z13getHWPrefetchiPci,"a",@progbits
	.sectionflags	@""
	.align	4
.nv.constant0._Z13getHWPrefetchiPci:
	.zero		916


//--------------------- SYMBOLS --------------------------

	.type		.nv.reservedSmem.offset0,@object
	.size		.nv.reservedSmem.offset0,0x4
